//
// Generated by NVIDIA NVVM Compiler
//
// Compiler Build ID: CL-36424714
// Cuda compilation tools, release 13.0, V13.0.88
// Based on NVVM 20.0.0
//

.version 9.0
.target sm_100
.address_size 64

	// .globl	_Z6conv1dPiS_S_ii

.visible .entry _Z6conv1dPiS_S_ii(
	.param .u64 .ptr .align 1 _Z6conv1dPiS_S_ii_param_0,
	.param .u64 .ptr .align 1 _Z6conv1dPiS_S_ii_param_1,
	.param .u64 .ptr .align 1 _Z6conv1dPiS_S_ii_param_2,
	.param .u32 _Z6conv1dPiS_S_ii_param_3,
	.param .u32 _Z6conv1dPiS_S_ii_param_4
)
{
	.reg .pred 	%p<26>;
	.reg .b32 	%r<148>;
	.reg .b64 	%rd<47>;

	ld.param.u64 	%rd7, [_Z6conv1dPiS_S_ii_param_0];
	ld.param.u64 	%rd6, [_Z6conv1dPiS_S_ii_param_1];
	ld.param.u64 	%rd8, [_Z6conv1dPiS_S_ii_param_2];
	ld.param.u32 	%r65, [_Z6conv1dPiS_S_ii_param_3];
	ld.param.u32 	%r66, [_Z6conv1dPiS_S_ii_param_4];
	cvta.to.global.u64 	%rd1, %rd8;
	cvta.to.global.u64 	%rd2, %rd7;
	mov.u32 	%r67, %ctaid.x;
	mov.u32 	%r68, %ctaid.y;
	mov.u32 	%r69, %nctaid.x;
	mov.u32 	%r70, %ctaid.z;
	mov.u32 	%r71, %nctaid.y;
	mad.lo.s32 	%r72, %r71, %r70, %r68;
	mad.lo.s32 	%r73, %r72, %r69, %r67;
	mov.u32 	%r74, %ntid.x;
	mov.u32 	%r75, %ntid.y;
	mov.u32 	%r76, %ntid.z;
	mov.u32 	%r77, %tid.x;
	mov.u32 	%r78, %tid.y;
	mov.u32 	%r79, %tid.z;
	mad.lo.s32 	%r80, %r73, %r76, %r79;
	mad.lo.s32 	%r81, %r80, %r75, %r78;
	mad.lo.s32 	%r1, %r81, %r74, %r77;
	setp.ge.s32 	%p1, %r1, %r65;
	@%p1 bra 	$L__BB0_43;
	shr.u32 	%r83, %r66, 31;
	add.s32 	%r84, %r66, %r83;
	shr.s32 	%r85, %r84, 1;
	sub.s32 	%r2, %r1, %r85;
	setp.lt.s32 	%p2, %r65, 1;
	mov.b32 	%r124, 0;
	@%p2 bra 	$L__BB0_42;
	and.b32  	%r3, %r65, 7;
	setp.lt.u32 	%p3, %r65, 8;
	mov.b32 	%r140, 0;
	mov.u32 	%r124, %r140;
	@%p3 bra 	$L__BB0_21;
	and.b32  	%r140, %r65, 2147483640;
	mov.b32 	%r122, 0;
	mov.u32 	%r124, %r122;
$L__BB0_4:
	.pragma "nounroll";
	add.s32 	%r7, %r2, %r122;
	setp.ge.u32 	%p4, %r7, %r65;
	mul.wide.u32 	%rd9, %r122, 4;
	add.s64 	%rd3, %rd1, %rd9;
	@%p4 bra 	$L__BB0_6;
	mul.wide.u32 	%rd10, %r7, 4;
	add.s64 	%rd11, %rd2, %rd10;
	ld.global.u32 	%r89, [%rd11];
	ld.global.u32 	%r90, [%rd3];
	mad.lo.s32 	%r124, %r90, %r89, %r124;
$L__BB0_6:
	add.s32 	%r10, %r7, 1;
	setp.ge.u32 	%p5, %r10, %r65;
	@%p5 bra 	$L__BB0_8;
	mul.wide.u32 	%rd12, %r10, 4;
	add.s64 	%rd13, %rd2, %rd12;
	ld.global.u32 	%r91, [%rd13];
	ld.global.u32 	%r92, [%rd3+4];
	mad.lo.s32 	%r124, %r92, %r91, %r124;
$L__BB0_8:
	add.s32 	%r13, %r7, 2;
	setp.ge.u32 	%p6, %r13, %r65;
	@%p6 bra 	$L__BB0_10;
	mul.wide.u32 	%rd14, %r13, 4;
	add.s64 	%rd15, %rd2, %rd14;
	ld.global.u32 	%r93, [%rd15];
	ld.global.u32 	%r94, [%rd3+8];
	mad.lo.s32 	%r124, %r94, %r93, %r124;
$L__BB0_10:
	add.s32 	%r16, %r7, 3;
	setp.ge.u32 	%p7, %r16, %r65;
	@%p7 bra 	$L__BB0_12;
	mul.wide.u32 	%rd16, %r16, 4;
	add.s64 	%rd17, %rd2, %rd16;
	ld.global.u32 	%r95, [%rd17];
	ld.global.u32 	%r96, [%rd3+12];
	mad.lo.s32 	%r124, %r96, %r95, %r124;
$L__BB0_12:
	add.s32 	%r19, %r7, 4;
	setp.ge.u32 	%p8, %r19, %r65;
	@%p8 bra 	$L__BB0_14;
	mul.wide.u32 	%rd18, %r19, 4;
	add.s64 	%rd19, %rd2, %rd18;
	ld.global.u32 	%r97, [%rd19];
	ld.global.u32 	%r98, [%rd3+16];
	mad.lo.s32 	%r124, %r98, %r97, %r124;
$L__BB0_14:
	add.s32 	%r22, %r7, 5;
	setp.ge.u32 	%p9, %r22, %r65;
	@%p9 bra 	$L__BB0_16;
	mul.wide.u32 	%rd20, %r22, 4;
	add.s64 	%rd21, %rd2, %rd20;
	ld.global.u32 	%r99, [%rd21];
	ld.global.u32 	%r100, [%rd3+20];
	mad.lo.s32 	%r124, %r100, %r99, %r124;
$L__BB0_16:
	add.s32 	%r25, %r7, 6;
	setp.ge.u32 	%p10, %r25, %r65;
	@%p10 bra 	$L__BB0_18;
	mul.wide.u32 	%rd22, %r25, 4;
	add.s64 	%rd23, %rd2, %rd22;
	ld.global.u32 	%r101, [%rd23];
	ld.global.u32 	%r102, [%rd3+24];
	mad.lo.s32 	%r124, %r102, %r101, %r124;
$L__BB0_18:
	add.s32 	%r28, %r7, 7;
	setp.ge.u32 	%p11, %r28, %r65;
	@%p11 bra 	$L__BB0_20;
	mul.wide.u32 	%rd24, %r28, 4;
	add.s64 	%rd25, %rd2, %rd24;
	ld.global.u32 	%r103, [%rd25];
	ld.global.u32 	%r104, [%rd3+28];
	mad.lo.s32 	%r124, %r104, %r103, %r124;
$L__BB0_20:
	add.s32 	%r122, %r122, 8;
	setp.ne.s32 	%p12, %r122, %r140;
	@%p12 bra 	$L__BB0_4;
$L__BB0_21:
	setp.eq.s32 	%p13, %r3, 0;
	@%p13 bra 	$L__BB0_42;
	and.b32  	%r35, %r65, 3;
	setp.lt.u32 	%p14, %r3, 4;
	@%p14 bra 	$L__BB0_32;
	add.s32 	%r36, %r2, %r140;
	setp.ge.u32 	%p15, %r36, %r65;
	mul.wide.u32 	%rd26, %r140, 4;
	add.s64 	%rd4, %rd1, %rd26;
	@%p15 bra 	$L__BB0_25;
	mul.wide.u32 	%rd27, %r36, 4;
	add.s64 	%rd28, %rd2, %rd27;
	ld.global.u32 	%r106, [%rd28];
	ld.global.u32 	%r107, [%rd4];
	mad.lo.s32 	%r124, %r107, %r106, %r124;
$L__BB0_25:
	add.s32 	%r39, %r36, 1;
	setp.ge.u32 	%p16, %r39, %r65;
	@%p16 bra 	$L__BB0_27;
	mul.wide.u32 	%rd29, %r39, 4;
	add.s64 	%rd30, %rd2, %rd29;
	ld.global.u32 	%r108, [%rd30];
	ld.global.u32 	%r109, [%rd4+4];
	mad.lo.s32 	%r124, %r109, %r108, %r124;
$L__BB0_27:
	add.s32 	%r42, %r36, 2;
	setp.ge.u32 	%p17, %r42, %r65;
	@%p17 bra 	$L__BB0_29;
	mul.wide.u32 	%rd31, %r42, 4;
	add.s64 	%rd32, %rd2, %rd31;
	ld.global.u32 	%r110, [%rd32];
	ld.global.u32 	%r111, [%rd4+8];
	mad.lo.s32 	%r124, %r111, %r110, %r124;
$L__BB0_29:
	add.s32 	%r45, %r36, 3;
	setp.ge.u32 	%p18, %r45, %r65;
	@%p18 bra 	$L__BB0_31;
	mul.wide.u32 	%rd33, %r45, 4;
	add.s64 	%rd34, %rd2, %rd33;
	ld.global.u32 	%r112, [%rd34];
	ld.global.u32 	%r113, [%rd4+12];
	mad.lo.s32 	%r124, %r113, %r112, %r124;
$L__BB0_31:
	add.s32 	%r140, %r140, 4;
$L__BB0_32:
	setp.eq.s32 	%p19, %r35, 0;
	@%p19 bra 	$L__BB0_42;
	setp.eq.s32 	%p20, %r35, 1;
	@%p20 bra 	$L__BB0_39;
	add.s32 	%r52, %r2, %r140;
	setp.ge.u32 	%p21, %r52, %r65;
	mul.wide.u32 	%rd35, %r140, 4;
	add.s64 	%rd5, %rd1, %rd35;
	@%p21 bra 	$L__BB0_36;
	mul.wide.u32 	%rd36, %r52, 4;
	add.s64 	%rd37, %rd2, %rd36;
	ld.global.u32 	%r115, [%rd37];
	ld.global.u32 	%r116, [%rd5];
	mad.lo.s32 	%r124, %r116, %r115, %r124;
$L__BB0_36:
	add.s32 	%r55, %r52, 1;
	setp.ge.u32 	%p22, %r55, %r65;
	@%p22 bra 	$L__BB0_38;
	mul.wide.u32 	%rd38, %r55, 4;
	add.s64 	%rd39, %rd2, %rd38;
	ld.global.u32 	%r117, [%rd39];
	ld.global.u32 	%r118, [%rd5+4];
	mad.lo.s32 	%r124, %r118, %r117, %r124;
$L__BB0_38:
	add.s32 	%r140, %r140, 2;
$L__BB0_39:
	and.b32  	%r119, %r65, 1;
	setp.eq.b32 	%p23, %r119, 1;
	not.pred 	%p24, %p23;
	@%p24 bra 	$L__BB0_42;
	add.s32 	%r62, %r2, %r140;
	setp.ge.u32 	%p25, %r62, %r65;
	@%p25 bra 	$L__BB0_42;
	mul.wide.u32 	%rd40, %r62, 4;
	add.s64 	%rd41, %rd2, %rd40;
	ld.global.u32 	%r120, [%rd41];
	mul.wide.u32 	%rd42, %r140, 4;
	add.s64 	%rd43, %rd1, %rd42;
	ld.global.u32 	%r121, [%rd43];
	mad.lo.s32 	%r124, %r121, %r120, %r124;
$L__BB0_42:
	cvta.to.global.u64 	%rd44, %rd6;
	mul.wide.s32 	%rd45, %r1, 4;
	add.s64 	%rd46, %rd44, %rd45;
	st.global.u32 	[%rd46], %r124;
$L__BB0_43:
	ret;

}


// ===== COMPILED SASS (sm_100) =====

	.target	sm_100

	.elftype	@"ET_EXEC"


//--------------------- .note.nv.tkinfo           --------------------------
	.section	.note.nv.tkinfo,"",@"SHT_NOTE"
	.sectionflags	@"SHF_NOTE_NV_TKINFO"
	.tkinfo
        /*0018*/ 	.word	0x00000002
        /*0030*/ 	.string	""
        /*0030*/ 	.string	"ptxas"
        /*0030*/ 	.string	"Cuda compilation tools, release 13.0, V13.0.88"
        /*0030*/ 	.string	"Build cuda_13.0.r13.0/compiler.36424714_0"
        /*0030*/ 	.string	"-arch sm_100 -m 64 "



//--------------------- .note.nv.cuinfo           --------------------------
	.section	.note.nv.cuinfo,"",@"SHT_NOTE"
	.sectionflags	@"SHF_NOTE_NV_CUINFO"
        /*0018*/ 	.short	0x0002
        /*001a*/ 	.short	0x0064
        /*001c*/ 	.short	0x0082
	.zero		2


//--------------------- .nv.info                  --------------------------
	.section	.nv.info,"",@"SHT_CUDA_INFO"
	.align	4


	//----- nvinfo : EIATTR_REGCOUNT
	.align		4
        /*0000*/ 	.byte	0x04, 0x2f
        /*0002*/ 	.short	(.L_1 - .L_0)
	.align		4
.L_0:
        /*0004*/ 	.word	index@(_Z6conv1dPiS_S_ii)
        /*0008*/ 	.word	0x00000020


	//----- nvinfo : EIATTR_FRAME_SIZE
	.align		4
.L_1:
        /*000c*/ 	.byte	0x04, 0x11
        /*000e*/ 	.short	(.L_3 - .L_2)
	.align		4
.L_2:
        /*0010*/ 	.word	index@(_Z6conv1dPiS_S_ii)
        /*0014*/ 	.word	0x00000000


	//----- nvinfo : EIATTR_MIN_STACK_SIZE
	.align		4
.L_3:
        /*0018*/ 	.byte	0x04, 0x12
        /*001a*/ 	.short	(.L_5 - .L_4)
	.align		4
.L_4:
        /*001c*/ 	.word	index@(_Z6conv1dPiS_S_ii)
        /*0020*/ 	.word	0x00000000
.L_5:


//--------------------- .nv.compat                --------------------------
	.section	.nv.compat,"",@"SHT_CUDA_COMPAT_INFO"
	.align	4
        /*0000*/ 	.byte	0x02, 0x09, 0x00, 0x00, 0x02, 0x02, 0x01, 0x00, 0x02, 0x05, 0x05, 0x00, 0x03, 0x07, 0x01, 0x01
        /*0010*/ 	.byte	0x02, 0x03, 0x00, 0x00, 0x02, 0x06, 0x01, 0x00, 0x04, 0x0b, 0x08, 0x00, 0x09, 0x00, 0x00, 0x00
        /*0020*/ 	.byte	0x00, 0x00, 0x00, 0x00


//--------------------- .nv.info._Z6conv1dPiS_S_ii --------------------------
	.section	.nv.info._Z6conv1dPiS_S_ii,"",@"SHT_CUDA_INFO"
	.sectionflags	@""
	.align	4


	//----- nvinfo : EIATTR_CUDA_API_VERSION
	.align		4
        /*0000*/ 	.byte	0x04, 0x37
        /*0002*/ 	.short	(.L_7 - .L_6)
.L_6:
        /*0004*/ 	.word	0x00000082


	//----- nvinfo : EIATTR_KPARAM_INFO
	.align		4
.L_7:
        /*0008*/ 	.byte	0x04, 0x17
        /*000a*/ 	.short	(.L_9 - .L_8)
.L_8:
        /*000c*/ 	.word	0x00000000
        /*0010*/ 	.short	0x0004
        /*0012*/ 	.short	0x001c
        /*0014*/ 	.byte	0x00, 0xf0, 0x11, 0x00


	//----- nvinfo : EIATTR_KPARAM_INFO
	.align		4
.L_9:
        /*0018*/ 	.byte	0x04, 0x17
        /*001a*/ 	.short	(.L_11 - .L_10)
.L_10:
        /*001c*/ 	.word	0x00000000
        /*0020*/ 	.short	0x0003
        /*0022*/ 	.short	0x0018
        /*0024*/ 	.byte	0x00, 0xf0, 0x11, 0x00


	//----- nvinfo : EIATTR_KPARAM_INFO
	.align		4
.L_11:
        /*0028*/ 	.byte	0x04, 0x17
        /*002a*/ 	.short	(.L_13 - .L_12)
.L_12:
        /*002c*/ 	.word	0x00000000
        /*0030*/ 	.short	0x0002
        /*0032*/ 	.short	0x0010
        /*0034*/ 	.byte	0x00, 0xf5, 0x21, 0x00


	//----- nvinfo : EIATTR_KPARAM_INFO
	.align		4
.L_13:
        /*0038*/ 	.byte	0x04, 0x17
        /*003a*/ 	.short	(.L_15 - .L_14)
.L_14:
        /*003c*/ 	.word	0x00000000
        /*0040*/ 	.short	0x0001
        /*0042*/ 	.short	0x0008
        /*0044*/ 	.byte	0x00, 0xf5, 0x21, 0x00


	//----- nvinfo : EIATTR_KPARAM_INFO
	.align		4
.L_15:
        /*0048*/ 	.byte	0x04, 0x17
        /*004a*/ 	.short	(.L_17 - .L_16)
.L_16:
        /*004c*/ 	.word	0x00000000
        /*0050*/ 	.short	0x0000
        /*0052*/ 	.short	0x0000
        /*0054*/ 	.byte	0x00, 0xf5, 0x21, 0x00


	//----- nvinfo : EIATTR_SPARSE_MMA_MASK
	.align		4
.L_17:
        /*0058*/ 	.byte	0x03, 0x50
        /*005a*/ 	.short	0x0000


	//----- nvinfo : EIATTR_MAXREG_COUNT
	.align		4
        /*005c*/ 	.byte	0x03, 0x1b
        /*005e*/ 	.short	0x00ff


	//----- nvinfo : EIATTR_MERCURY_ISA_VERSION
	.align		4
        /*0060*/ 	.byte	0x03, 0x5f
        /*0062*/ 	.short	0x0101


	//----- nvinfo : EIATTR_VRC_CTA_INIT_COUNT
	.align		4
        /*0064*/ 	.byte	0x02, 0x4a
	.zero		1
	.zero		1


	//----- nvinfo : EIATTR_EXIT_INSTR_OFFSETS
	.align		4
        /*0068*/ 	.byte	0x04, 0x1c
        /*006a*/ 	.short	(.L_19 - .L_18)


	//   ....[0]....
.L_18:
        /*006c*/ 	.word	0x00000130


	//   ....[1]....
        /*0070*/ 	.word	0x00000af0


	//----- nvinfo : EIATTR_CRS_STACK_SIZE
	.align		4
.L_19:
        /*0074*/ 	.byte	0x04, 0x1e
        /*0076*/ 	.short	(.L_21 - .L_20)
.L_20:
        /*0078*/ 	.word	0x00000000


	//----- nvinfo : EIATTR_CBANK_PARAM_SIZE
	.align		4
.L_21:
        /*007c*/ 	.byte	0x03, 0x19
        /*007e*/ 	.short	0x0020


	//----- nvinfo : EIATTR_PARAM_CBANK
	.align		4
        /*0080*/ 	.byte	0x04, 0x0a
        /*0082*/ 	.short	(.L_23 - .L_22)
	.align		4
.L_22:
        /*0084*/ 	.word	index@(.nv.constant0._Z6conv1dPiS_S_ii)
        /*0088*/ 	.short	0x0380
        /*008a*/ 	.short	0x0020


	//----- nvinfo : EIATTR_SW_WAR
	.align		4
.L_23:
        /*008c*/ 	.byte	0x04, 0x36
        /*008e*/ 	.short	(.L_25 - .L_24)
.L_24:
        /*0090*/ 	.word	0x00000008
.L_25:


//--------------------- .nv.callgraph             --------------------------
	.section	.nv.callgraph,"",@"SHT_CUDA_CALLGRAPH"
	.align	4
	.sectionentsize	8
	.align		4
        /*0000*/ 	.word	0x00000000
	.align		4
        /*0004*/ 	.word	0xffffffff
	.align		4
        /*0008*/ 	.word	0x00000000
	.align		4
        /*000c*/ 	.word	0xfffffffe
	.align		4
        /*0010*/ 	.word	0x00000000
	.align		4
        /*0014*/ 	.word	0xfffffffd
	.align		4
        /*0018*/ 	.word	0x00000000
	.align		4
        /*001c*/ 	.word	0xfffffffc


//--------------------- .text._Z6conv1dPiS_S_ii   --------------------------
	.section	.text._Z6conv1dPiS_S_ii,"ax",@progbits
	.align	128
        .global         _Z6conv1dPiS_S_ii
        .type           _Z6conv1dPiS_S_ii,@function
        .size           _Z6conv1dPiS_S_ii,(.L_x_7 - _Z6conv1dPiS_S_ii)
        .other          _Z6conv1dPiS_S_ii,@"STO_CUDA_ENTRY STV_DEFAULT"
_Z6conv1dPiS_S_ii:
.text._Z6conv1dPiS_S_ii:
[----:B------:R-:W-:Y:S08]  /*0000*/  LDC R1, c[0x0][0x37c] ;  /* 0x0000df00ff017b82 */ /* 0x000ff00000000800 */
[----:B------:R-:W-:Y:S01]  /*0010*/  S2UR UR4, SR_CTAID.Y ;  /* 0x00000000000479c3 */ /* 0x000fe20000002600 */
[----:B------:R-:W0:Y:S01]  /*0020*/  S2R R7, SR_TID.Z ;  /* 0x0000000000077919 */ /* 0x000e220000002300 */
[----:B------:R-:W1:Y:S01]  /*0030*/  LDCU UR6, c[0x0][0x370] ;  /* 0x00006e00ff0677ac */ /* 0x000e620008000800 */
[----:B------:R-:W2:Y:S01]  /*0040*/  S2R R5, SR_TID.Y ;  /* 0x0000000000057919 */ /* 0x000ea20000002200 */
[----:B------:R-:W3:Y:S04]  /*0050*/  LDCU UR8, c[0x0][0x374] ;  /* 0x00006e80ff0877ac */ /* 0x000ee80008000800 */
[----:B------:R-:W3:Y:S01]  /*0060*/  S2UR UR7, SR_CTAID.Z ;  /* 0x00000000000779c3 */ /* 0x000ee20000002700 */
[----:B------:R-:W4:Y:S01]  /*0070*/  S2R R3, SR_TID.X ;  /* 0x0000000000037919 */ /* 0x000f220000002100 */
[----:B------:R-:W4:Y:S01]  /*0080*/  LDCU UR9, c[0x0][0x360] ;  /* 0x00006c00ff0977ac */ /* 0x000f220008000800 */
[----:B------:R-:W2:Y:S05]  /*0090*/  LDCU UR10, c[0x0][0x364] ;  /* 0x00006c80ff0a77ac */ /* 0x000eaa0008000800 */
[----:B------:R-:W1:Y:S08]  /*00a0*/  S2UR UR5, SR_CTAID.X ;  /* 0x00000000000579c3 */ /* 0x000e700000002500 */
[----:B------:R-:W0:Y:S01]  /*00b0*/  LDC R0, c[0x0][0x368] ;  /* 0x0000da00ff007b82 */ /* 0x000e220000000800 */
[----:B---3--:R-:W-:-:S04]  /*00c0*/  UIMAD UR4, UR7, UR8, UR4 ;  /* 0x00000008070472a4 */ /* 0x008fc8000f8e0204 */
[----:B-1----:R-:W-:Y:S01]  /*00d0*/  UIMAD UR4, UR4, UR6, UR5 ;  /* 0x00000006040472a4 */ /* 0x002fe2000f8e0205 */
[----:B------:R-:W1:Y:S05]  /*00e0*/  LDCU UR5, c[0x0][0x398] ;  /* 0x00007300ff0577ac */ /* 0x000e6a0008000800 */
[----:B0-----:R-:W-:-:S04]  /*00f0*/  IMAD R0, R0, UR4, R7 ;  /* 0x0000000400007c24 */ /* 0x001fc8000f8e0207 */
[----:B--2---:R-:W-:-:S04]  /*0100*/  IMAD R0, R0, UR10, R5 ;  /* 0x0000000a00007c24 */ /* 0x004fc8000f8e0205 */
[----:B----4-:R-:W-:-:S05]  /*0110*/  IMAD R2, R0, UR9, R3 ;  /* 0x0000000900027c24 */ /* 0x010fca000f8e0203 */
[----:B-1----:R-:W-:-:S13]  /*0120*/  ISETP.GE.AND P0, PT, R2, UR5, PT ;  /* 0x0000000502007c0c */ /* 0x002fda000bf06270 */
[----:B------:R-:W-:Y:S05]  /*0130*/  @P0 EXIT ;  /* 0x000000000000094d */ /* 0x000fea0003800000 */
[----:B------:R-:W0:Y:S01]  /*0140*/  LDCU UR4, c[0x0][0x39c] ;  /* 0x00007380ff0477ac */ /* 0x000e220008000800 */
[----:B------:R-:W-:Y:S01]  /*0150*/  HFMA2 R0, -RZ, RZ, 0, 0 ;  /* 0x00000000ff007431 */ /* 0x000fe200000001ff */
[----:B------:R-:W-:Y:S01]  /*0160*/  UISETP.GE.AND UP0, UPT, UR5, 0x1, UPT ;  /* 0x000000010500788c */ /* 0x000fe2000bf06270 */
[----:B------:R-:W1:Y:S01]  /*0170*/  LDCU.64 UR8, c[0x0][0x358] ;  /* 0x00006b00ff0877ac */ /* 0x000e620008000a00 */
[----:B0-----:R-:W-:-:S07]  /*0180*/  ULEA.HI UR4, UR4, UR4, URZ, 0x1 ;  /* 0x0000000404047291 */ /* 0x001fce000f8f08ff */
[----:B------:R-:W-:Y:S05]  /*0190*/  BRA.U !UP0, `(.L_x_0) ;  /* 0x0000000908487547 */ /* 0x000fea000b800000 */
[----:B------:R-:W-:Y:S01]  /*01a0*/  UISETP.GE.U32.AND UP0, UPT, UR5, 0x8, UPT ;  /* 0x000000080500788c */ /* 0x000fe2000bf06070 */
[----:B------:R-:W-:Y:S01]  /*01b0*/  MOV R3, RZ ;  /* 0x000000ff00037202 */ /* 0x000fe20000000f00 */
[----:B------:R-:W-:Y:S01]  /*01c0*/  USHF.R.S32.HI UR4, URZ, 0x1, UR4 ;  /* 0x00000001ff047899 */ /* 0x000fe20008011404 */
[----:B------:R-:W-:Y:S01]  /*01d0*/  MOV R0, RZ ;  /* 0x000000ff00007202 */ /* 0x000fe20000000f00 */
[----:B------:R-:W-:-:S04]  /*01e0*/  ULOP3.LUT UR6, UR5, 0x7, URZ, 0xc0, !UPT ;  /* 0x0000000705067892 */ /* 0x000fc8000f8ec0ff */
[----:B------:R-:W-:Y:S01]  /*01f0*/  IADD3 R4, PT, PT, R2, -UR4, RZ ;  /* 0x8000000402047c10 */ /* 0x000fe2000fffe0ff */
[----:B------:R-:W-:Y:S01]  /*0200*/  UISETP.NE.AND UP1, UPT, UR6, URZ, UPT ;  /* 0x000000ff0600728c */ /* 0x000fe2000bf25270 */
[----:B------:R-:W-:Y:S10]  /*0210*/  BRA.U !UP0, `(.L_x_1) ;  /* 0x00000005080c7547 */ /* 0x000ff4000b800000 */
[----:B------:R-:W-:Y:S01]  /*0220*/  ULOP3.LUT UR5, UR5, 0x7ffffff8, URZ, 0xc0, !UPT ;  /* 0x7ffffff805057892 */ /* 0x000fe2000f8ec0ff */
[----:B------:R-:W-:Y:S01]  /*0230*/  HFMA2 R0, -RZ, RZ, 0, 0 ;  /* 0x00000000ff007431 */ /* 0x000fe200000001ff */
[----:B------:R-:W-:Y:S01]  /*0240*/  MOV R5, RZ ;  /* 0x000000ff00057202 */ /* 0x000fe20000000f00 */
[----:B------:R-:W0:Y:S03]  /*0250*/  LDCU UR4, c[0x0][0x398] ;  /* 0x00007300ff0477ac */ /* 0x000e260008000800 */
[----:B------:R-:W-:-:S07]  /*0260*/  MOV R3, UR5 ;  /* 0x0000000500037c02 */ /* 0x000fce0008000f00 */
.L_x_2:
[----:B------:R-:W-:Y:S01]  /*0270*/  IADD3 R29, PT, PT, R4, R5, RZ ;  /* 0x00000005041d7210 */ /* 0x000fe20007ffe0ff */
[----:B0-----:R-:W-:Y:S01]  /*0280*/  UMOV UR5, UR4 ;  /* 0x0000000400057c82 */ /* 0x001fe20008000000 */
[----:B------:R-:W0:Y:S02]  /*0290*/  LDC.64 R14, c[0x0][0x390] ;  /* 0x0000e400ff0e7b82 */ /* 0x000e240000000a00 */
[----:B------:R-:W-:-:S13]  /*02a0*/  ISETP.GE.U32.AND P6, PT, R29, UR5, PT ;  /* 0x000000051d007c0c */ /* 0x000fda000bfc6070 */
[----:B------:R-:W2:Y:S01]  /*02b0*/  @!P6 LDC.64 R8, c[0x0][0x380] ;  /* 0x0000e000ff08eb82 */ /* 0x000ea20000000a00 */
[----:B0-----:R-:W-:-:S05]  /*02c0*/  IMAD.WIDE.U32 R14, R5, 0x4, R14 ;  /* 0x00000004050e7825 */ /* 0x001fca00078e000e */
[----:B-1----:R-:W3:Y:S01]  /*02d0*/  @!P6 LDG.E R16, desc[UR8][R14.64] ;  /* 0x000000080e10e981 */ /* 0x002ee2000c1e1900 */
[----:B--2---:R-:W-:-:S06]  /*02e0*/  @!P6 IMAD.WIDE.U32 R8, R29, 0x4, R8 ;  /* 0x000000041d08e825 */ /* 0x004fcc00078e0008 */
[----:B------:R-:W3:Y:S01]  /*02f0*/  @!P6 LDG.E R9, desc[UR8][R8.64] ;  /* 0x000000080809e981 */ /* 0x000ee2000c1e1900 */
[----:B------:R-:W-:-:S04]  /*0300*/  IADD3 R19, PT, PT, R29, 0x1, RZ ;  /* 0x000000011d137810 */ /* 0x000fc80007ffe0ff */
[----:B------:R-:W-:Y:S02]  /*0310*/  ISETP.GE.U32.AND P0, PT, R19, UR5, PT ;  /* 0x0000000513007c0c */ /* 0x000fe4000bf06070 */
[C---:B------:R-:W-:Y:S02]  /*0320*/  IADD3 R24, PT, PT, R29.reuse, 0x2, RZ ;  /* 0x000000021d187810 */ /* 0x040fe40007ffe0ff */
[C---:B------:R-:W-:Y:S02]  /*0330*/  IADD3 R6, PT, PT, R29.reuse, 0x3, RZ ;  /* 0x000000031d067810 */ /* 0x040fe40007ffe0ff */
[----:B------:R-:W-:Y:S02]  /*0340*/  ISETP.GE.U32.AND P1, PT, R24, UR5, PT ;  /* 0x0000000518007c0c */ /* 0x000fe4000bf26070 */
[----:B------:R-:W-:Y:S01]  /*0350*/  ISETP.GE.U32.AND P2, PT, R6, UR5, PT ;  /* 0x0000000506007c0c */ /* 0x000fe2000bf46070 */
[----:B------:R-:W-:-:S04]  /*0360*/  VIADD R7, R29, 0x4 ;  /* 0x000000041d077836 */ /* 0x000fc80000000000 */
[----:B------:R-:W0:Y:S01]  /*0370*/  @!P0 LDC.64 R22, c[0x0][0x380] ;  /* 0x0000e000ff168b82 */ /* 0x000e220000000a00 */
[----:B------:R-:W-:Y:S02]  /*0380*/  IADD3 R25, PT, PT, R29, 0x5, RZ ;  /* 0x000000051d197810 */ /* 0x000fe40007ffe0ff */
[----:B------:R-:W-:Y:S02]  /*0390*/  ISETP.GE.U32.AND P3, PT, R7, UR5, PT ;  /* 0x0000000507007c0c */ /* 0x000fe4000bf66070 */
[----:B------:R-:W-:Y:S02]  /*03a0*/  IADD3 R27, PT, PT, R29, 0x6, RZ ;  /* 0x000000061d1b7810 */ /* 0x000fe40007ffe0ff */
[----:B------:R-:W-:Y:S01]  /*03b0*/  ISETP.GE.U32.AND P4, PT, R25, UR5, PT ;  /* 0x0000000519007c0c */ /* 0x000fe2000bf86070 */
[----:B------:R-:W1:Y:S01]  /*03c0*/  @!P1 LDC.64 R12, c[0x0][0x380] ;  /* 0x0000e000ff0c9b82 */ /* 0x000e620000000a00 */
[----:B------:R-:W-:Y:S02]  /*03d0*/  ISETP.GE.U32.AND P5, PT, R27, UR5, PT ;  /* 0x000000051b007c0c */ /* 0x000fe4000bfa6070 */
[----:B------:R-:W-:-:S05]  /*03e0*/  IADD3 R29, PT, PT, R29, 0x7, RZ ;  /* 0x000000071d1d7810 */ /* 0x000fca0007ffe0ff */
[----:B------:R-:W2:Y:S01]  /*03f0*/  @!P2 LDC.64 R10, c[0x0][0x380] ;  /* 0x0000e000ff0aab82 */ /* 0x000ea20000000a00 */
[----:B0-----:R-:W-:-:S07]  /*0400*/  @!P0 IMAD.WIDE.U32 R22, R19, 0x4, R22 ;  /* 0x0000000413168825 */ /* 0x001fce00078e0016 */
[----:B------:R-:W0:Y:S01]  /*0410*/  @!P5 LDC.64 R18, c[0x0][0x380] ;  /* 0x0000e000ff12db82 */ /* 0x000e220000000a00 */
[----:B------:R-:W4:Y:S01]  /*0420*/  @!P0 LDG.E R23, desc[UR8][R22.64] ;  /* 0x0000000816178981 */ /* 0x000f22000c1e1900 */
[----:B-1----:R-:W-:-:S03]  /*0430*/  @!P1 IMAD.WIDE.U32 R12, R24, 0x4, R12 ;  /* 0x00000004180c9825 */ /* 0x002fc600078e000c */
[----:B------:R-:W5:Y:S04]  /*0440*/  @!P1 LDG.E R24, desc[UR8][R14.64+0x8] ;  /* 0x000008080e189981 */ /* 0x000f68000c1e1900 */
[----:B------:R-:W5:Y:S01]  /*0450*/  @!P1 LDG.E R13, desc[UR8][R12.64] ;  /* 0x000000080c0d9981 */ /* 0x000f62000c1e1900 */
[----:B--2---:R-:W-:-:S03]  /*0460*/  @!P2 IMAD.WIDE.U32 R10, R6, 0x4, R10 ;  /* 0x00000004060aa825 */ /* 0x004fc600078e000a */
[----:B------:R-:W4:Y:S04]  /*0470*/  @!P0 LDG.E R6, desc[UR8][R14.64+0x4] ;  /* 0x000004080e068981 */ /* 0x000f28000c1e1900 */
[----:B------:R-:W2:Y:S04]  /*0480*/  @!P2 LDG.E R11, desc[UR8][R10.64] ;  /* 0x000000080a0ba981 */ /* 0x000ea8000c1e1900 */
[----:B------:R-:W2:Y:S01]  /*0490*/  @!P3 LDG.E R22, desc[UR8][R14.64+0x10] ;  /* 0x000010080e16b981 */ /* 0x000ea2000c1e1900 */
[----:B0-----:R-:W-:-:S03]  /*04a0*/  @!P5 IMAD.WIDE.U32 R18, R27, 0x4, R18 ;  /* 0x000000041b12d825 */ /* 0x001fc600078e0012 */
[----:B------:R-:W2:Y:S04]  /*04b0*/  @!P5 LDG.E R12, desc[UR8][R14.64+0x18] ;  /* 0x000018080e0cd981 */ /* 0x000ea8000c1e1900 */
[----:B------:R-:W2:Y:S01]  /*04c0*/  @!P5 LDG.E R19, desc[UR8][R18.64] ;  /* 0x000000081213d981 */ /* 0x000ea2000c1e1900 */
[----:B---3--:R-:W-:Y:S01]  /*04d0*/  @!P6 IMAD R0, R9, R16, R0 ;  /* 0x000000100900e224 */ /* 0x008fe200078e0200 */
[----:B------:R-:W-:Y:S01]  /*04e0*/  ISETP.GE.U32.AND P6, PT, R29, UR5, PT ;  /* 0x000000051d007c0c */ /* 0x000fe2000bfc6070 */
[----:B------:R-:W0:Y:S08]  /*04f0*/  @!P3 LDC.64 R8, c[0x0][0x380] ;  /* 0x0000e000ff08bb82 */ /* 0x000e300000000a00 */
[----:B------:R-:W1:Y:S04]  /*0500*/  @!P4 LDC.64 R16, c[0x0][0x380] ;  /* 0x0000e000ff10cb82 */ /* 0x000e680000000a00 */
[----:B------:R-:W3:Y:S04]  /*0510*/  @!P6 LDG.E R10, desc[UR8][R14.64+0x1c] ;  /* 0x00001c080e0ae981 */ /* 0x000ee8000c1e1900 */
[----:B------:R-:W1:Y:S01]  /*0520*/  @!P6 LDC.64 R20, c[0x0][0x380] ;  /* 0x0000e000ff14eb82 */ /* 0x000e620000000a00 */
[----:B0-----:R-:W-:-:S02]  /*0530*/  @!P3 IMAD.WIDE.U32 R8, R7, 0x4, R8 ;  /* 0x000000040708b825 */ /* 0x001fc400078e0008 */
[----:B------:R-:W2:Y:S04]  /*0540*/  @!P2 LDG.E R7, desc[UR8][R14.64+0xc] ;  /* 0x00000c080e07a981 */ /* 0x000ea8000c1e1900 */
[----:B------:R-:W3:Y:S01]  /*0550*/  @!P3 LDG.E R9, desc[UR8][R8.64] ;  /* 0x000000080809b981 */ /* 0x000ee2000c1e1900 */
[----:B-1----:R-:W-:-:S03]  /*0560*/  @!P4 IMAD.WIDE.U32 R16, R25, 0x4, R16 ;  /* 0x000000041910c825 */ /* 0x002fc600078e0010 */
[----:B------:R-:W3:Y:S04]  /*0570*/  @!P4 LDG.E R25, desc[UR8][R14.64+0x14] ;  /* 0x000014080e19c981 */ /* 0x000ee8000c1e1900 */
[----:B------:R-:W3:Y:S01]  /*0580*/  @!P4 LDG.E R17, desc[UR8][R16.64] ;  /* 0x000000081011c981 */ /* 0x000ee2000c1e1900 */
[----:B------:R-:W-:-:S06]  /*0590*/  @!P6 IMAD.WIDE.U32 R20, R29, 0x4, R20 ;  /* 0x000000041d14e825 */ /* 0x000fcc00078e0014 */
[----:B------:R-:W3:Y:S01]  /*05a0*/  @!P6 LDG.E R21, desc[UR8][R20.64] ;  /* 0x000000081415e981 */ /* 0x000ee2000c1e1900 */
[----:B------:R-:W-:Y:S01]  /*05b0*/  IADD3 R5, PT, PT, R5, 0x8, RZ ;  /* 0x0000000805057810 */ /* 0x000fe20007ffe0ff */
[----:B----4-:R-:W-:-:S04]  /*05c0*/  @!P0 IMAD R0, R23, R6, R0 ;  /* 0x0000000617008224 */ /* 0x010fc800078e0200 */
[----:B-----5:R-:W-:Y:S01]  /*05d0*/  @!P1 IMAD R0, R13, R24, R0 ;  /* 0x000000180d009224 */ /* 0x020fe200078e0200 */
[----:B------:R-:W-:-:S03]  /*05e0*/  ISETP.NE.AND P0, PT, R5, R3, PT ;  /* 0x000000030500720c */ /* 0x000fc60003f05270 */
[----:B--2---:R-:W-:-:S04]  /*05f0*/  @!P2 IMAD R0, R11, R7, R0 ;  /* 0x000000070b00a224 */ /* 0x004fc800078e0200 */
[----:B---3--:R-:W-:-:S04]  /*0600*/  @!P3 IMAD R0, R9, R22, R0 ;  /* 0x000000160900b224 */ /* 0x008fc800078e0200 */
[----:B------:R-:W-:-:S04]  /*0610*/  @!P4 IMAD R0, R17, R25, R0 ;  /* 0x000000191100c224 */ /* 0x000fc800078e0200 */
[----:B------:R-:W-:-:S04]  /*0620*/  @!P5 IMAD R0, R19, R12, R0 ;  /* 0x0000000c1300d224 */ /* 0x000fc800078e0200 */
[----:B------:R-:W-:Y:S01]  /*0630*/  @!P6 IMAD R0, R21, R10, R0 ;  /* 0x0000000a1500e224 */ /* 0x000fe200078e0200 */
[----:B------:R-:W-:Y:S06]  /*0640*/  @P0 BRA `(.L_x_2) ;  /* 0xfffffffc00080947 */ /* 0x000fec000383ffff */
.L_x_1:
[----:B------:R-:W-:Y:S05]  /*0650*/  BRA.U !UP1, `(.L_x_0) ;  /* 0x0000000509187547 */ /* 0x000fea000b800000 */
[----:B------:R-:W-:Y:S02]  /*0660*/  UISETP.GE.U32.AND UP0, UPT, UR6, 0x4, UPT ;  /* 0x000000040600788c */ /* 0x000fe4000bf06070 */
[----:B------:R-:W-:-:S04]  /*0670*/  ULOP3.LUT UR4, UR5, 0x3, URZ, 0xc0, !UPT ;  /* 0x0000000305047892 */ /* 0x000fc8000f8ec0ff */
[----:B------:R-:W-:-:S03]  /*0680*/  UISETP.NE.AND UP1, UPT, UR4, URZ, UPT ;  /* 0x000000ff0400728c */ /* 0x000fc6000bf25270 */
[----:B------:R-:W-:Y:S08]  /*0690*/  BRA.U !UP0, `(.L_x_3) ;  /* 0x00000001087c7547 */ /* 0x000ff0000b800000 */
[----:B------:R-:W-:Y:S01]  /*06a0*/  IADD3 R17, PT, PT, R4, R3, RZ ;  /* 0x0000000304117210 */ /* 0x000fe20007ffe0ff */
[----:B------:R-:W0:Y:S03]  /*06b0*/  LDC.64 R8, c[0x0][0x390] ;  /* 0x0000e400ff087b82 */ /* 0x000e260000000a00 */
[C---:B------:R-:W-:Y:S01]  /*06c0*/  ISETP.GE.U32.AND P0, PT, R17.reuse, UR5, PT ;  /* 0x0000000511007c0c */ /* 0x040fe2000bf06070 */
[C---:B------:R-:W-:Y:S01]  /*06d0*/  VIADD R21, R17.reuse, 0x2 ;  /* 0x0000000211157836 */ /* 0x040fe20000000000 */
[C---:B------:R-:W-:Y:S02]  /*06e0*/  IADD3 R19, PT, PT, R17.reuse, 0x1, RZ ;  /* 0x0000000111137810 */ /* 0x040fe40007ffe0ff */
[----:B------:R-:W-:Y:S02]  /*06f0*/  IADD3 R5, PT, PT, R17, 0x3, RZ ;  /* 0x0000000311057810 */ /* 0x000fe40007ffe0ff */
[----:B------:R-:W-:-:S02]  /*0700*/  ISETP.GE.U32.AND P1, PT, R19, UR5, PT ;  /* 0x0000000513007c0c */ /* 0x000fc4000bf26070 */
[----:B------:R-:W-:Y:S02]  /*0710*/  ISETP.GE.U32.AND P2, PT, R21, UR5, PT ;  /* 0x0000000515007c0c */ /* 0x000fe4000bf46070 */
[----:B------:R-:W-:-:S03]  /*0720*/  ISETP.GE.U32.AND P3, PT, R5, UR5, PT ;  /* 0x0000000505007c0c */ /* 0x000fc6000bf66070 */
[----:B------:R-:W2:Y:S08]  /*0730*/  @!P0 LDC.64 R14, c[0x0][0x380] ;  /* 0x0000e000ff0e8b82 */ /* 0x000eb00000000a00 */
[----:B------:R-:W3:Y:S01]  /*0740*/  @!P1 LDC.64 R12, c[0x0][0x380] ;  /* 0x0000e000ff0c9b82 */ /* 0x000ee20000000a00 */
[----:B0-----:R-:W-:-:S05]  /*0750*/  IMAD.WIDE.U32 R8, R3, 0x4, R8 ;  /* 0x0000000403087825 */ /* 0x001fca00078e0008 */
[----:B-1----:R-:W4:Y:S02]  /*0760*/  @!P0 LDG.E R16, desc[UR8][R8.64] ;  /* 0x0000000808108981 */ /* 0x002f24000c1e1900 */
[----:B------:R-:W0:Y:S02]  /*0770*/  @!P2 LDC.64 R10, c[0x0][0x380] ;  /* 0x0000e000ff0aab82 */ /* 0x000e240000000a00 */
[----:B------:R-:W5:Y:S06]  /*0780*/  @!P3 LDG.E R18, desc[UR8][R8.64+0xc] ;  /* 0x00000c080812b981 */ /* 0x000f6c000c1e1900 */
[----:B------:R-:W1:Y:S01]  /*0790*/  @!P3 LDC.64 R6, c[0x0][0x380] ;  /* 0x0000e000ff06bb82 */ /* 0x000e620000000a00 */
[----:B--2---:R-:W-:-:S02]  /*07a0*/  @!P0 IMAD.WIDE.U32 R14, R17, 0x4, R14 ;  /* 0x00000004110e8825 */ /* 0x004fc400078e000e */
[----:B------:R-:W2:Y:S04]  /*07b0*/  @!P1 LDG.E R17, desc[UR8][R8.64+0x4] ;  /* 0x0000040808119981 */ /* 0x000ea8000c1e1900 */
[----:B------:R-:W4:Y:S01]  /*07c0*/  @!P0 LDG.E R15, desc[UR8][R14.64] ;  /* 0x000000080e0f8981 */ /* 0x000f22000c1e1900 */
[----:B---3--:R-:W-:-:S06]  /*07d0*/  @!P1 IMAD.WIDE.U32 R12, R19, 0x4, R12 ;  /* 0x00000004130c9825 */ /* 0x008fcc00078e000c */
[----:B------:R-:W2:Y:S01]  /*07e0*/  @!P1 LDG.E R13, desc[UR8][R12.64] ;  /* 0x000000080c0d9981 */ /* 0x000ea2000c1e1900 */
[----:B0-----:R-:W-:-:S06]  /*07f0*/  @!P2 IMAD.WIDE.U32 R10, R21, 0x4, R10 ;  /* 0x00000004150aa825 */ /* 0x001fcc00078e000a */
[----:B------:R-:W3:Y:S01]  /*0800*/  @!P2 LDG.E R11, desc[UR8][R10.64] ;  /* 0x000000080a0ba981 */ /* 0x000ee2000c1e1900 */
[----:B-1----:R-:W-:-:S03]  /*0810*/  @!P3 IMAD.WIDE.U32 R6, R5, 0x4, R6 ;  /* 0x000000040506b825 */ /* 0x002fc600078e0006 */
[----:B------:R-:W3:Y:S04]  /*0820*/  @!P2 LDG.E R5, desc[UR8][R8.64+0x8] ;  /* 0x000008080805a981 */ /* 0x000ee8000c1e1900 */
[----:B------:R-:W5:Y:S01]  /*0830*/  @!P3 LDG.E R7, desc[UR8][R6.64] ;  /* 0x000000080607b981 */ /* 0x000f62000c1e1900 */
[----:B------:R-:W-:Y:S01]  /*0840*/  IADD3 R3, PT, PT, R3, 0x4, RZ ;  /* 0x0000000403037810 */ /* 0x000fe20007ffe0ff */
[----:B----4-:R-:W-:-:S04]  /*0850*/  @!P0 IMAD R0, R15, R16, R0 ;  /* 0x000000100f008224 */ /* 0x010fc800078e0200 */
[----:B--2---:R-:W-:-:S04]  /*0860*/  @!P1 IMAD R0, R13, R17, R0 ;  /* 0x000000110d009224 */ /* 0x004fc800078e0200 */
[----:B---3--:R-:W-:-:S04]  /*0870*/  @!P2 IMAD R0, R11, R5, R0 ;  /* 0x000000050b00a224 */ /* 0x008fc800078e0200 */
[----:B-----5:R-:W-:-:S07]  /*0880*/  @!P3 IMAD R0, R7, R18, R0 ;  /* 0x000000120700b224 */ /* 0x020fce00078e0200 */
.L_x_3:
[----:B------:R-:W-:Y:S05]  /*0890*/  BRA.U !UP1, `(.L_x_0) ;  /* 0x0000000109887547 */ /* 0x000fea000b800000 */
[----:B------:R-:W-:Y:S02]  /*08a0*/  UISETP.NE.AND UP0, UPT, UR4, 0x1, UPT ;  /* 0x000000010400788c */ /* 0x000fe4000bf05270 */
[----:B------:R-:W-:-:S04]  /*08b0*/  ULOP3.LUT UR6, UR5, 0x1, URZ, 0xc0, !UPT ;  /* 0x0000000105067892 */ /* 0x000fc8000f8ec0ff */
[----:B------:R-:W-:-:S03]  /*08c0*/  UISETP.NE.U32.AND UP1, UPT, UR6, 0x1, UPT ;  /* 0x000000010600788c */ /* 0x000fc6000bf25070 */
[----:B------:R-:W-:Y:S08]  /*08d0*/  BRA.U !UP0, `(.L_x_4) ;  /* 0x0000000108447547 */ /* 0x000ff0000b800000 */
[----:B------:R-:W-:Y:S01]  /*08e0*/  IADD3 R5, PT, PT, R4, R3, RZ ;  /* 0x0000000304057210 */ /* 0x000fe20007ffe0ff */
[----:B------:R-:W0:Y:S03]  /*08f0*/  LDC.64 R6, c[0x0][0x390] ;  /* 0x0000e400ff067b82 */ /* 0x000e260000000a00 */
[C---:B------:R-:W-:Y:S02]  /*0900*/  ISETP.GE.U32.AND P0, PT, R5.reuse, UR5, PT ;  /* 0x0000000505007c0c */ /* 0x040fe4000bf06070 */
[----:B------:R-:W-:-:S04]  /*0910*/  IADD3 R15, PT, PT, R5, 0x1, RZ ;  /* 0x00000001050f7810 */ /* 0x000fc80007ffe0ff */
[----:B------:R-:W-:-:S07]  /*0920*/  ISETP.GE.U32.AND P1, PT, R15, UR5, PT ;  /* 0x000000050f007c0c */ /* 0x000fce000bf26070 */
[----:B------:R-:W2:Y:S08]  /*0930*/  @!P0 LDC.64 R8, c[0x0][0x380] ;  /* 0x0000e000ff088b82 */ /* 0x000eb00000000a00 */
[----:B------:R-:W3:Y:S01]  /*0940*/  @!P1 LDC.64 R12, c[0x0][0x380] ;  /* 0x0000e000ff0c9b82 */ /* 0x000ee20000000a00 */
[----:B0-----:R-:W-:-:S04]  /*0950*/  IMAD.WIDE.U32 R10, R3, 0x4, R6 ;  /* 0x00000004030a7825 */ /* 0x001fc800078e0006 */
[----:B--2---:R-:W-:Y:S02]  /*0960*/  @!P0 IMAD.WIDE.U32 R6, R5, 0x4, R8 ;  /* 0x0000000405068825 */ /* 0x004fe400078e0008 */
[----:B-1----:R-:W2:Y:S04]  /*0970*/  @!P0 LDG.E R5, desc[UR8][R10.64] ;  /* 0x000000080a058981 */ /* 0x002ea8000c1e1900 */
[----:B------:R-:W2:Y:S01]  /*0980*/  @!P0 LDG.E R7, desc[UR8][R6.64] ;  /* 0x0000000806078981 */ /* 0x000ea2000c1e1900 */
[----:B---3--:R-:W-:-:S03]  /*0990*/  @!P1 IMAD.WIDE.U32 R8, R15, 0x4, R12 ;  /* 0x000000040f089825 */ /* 0x008fc600078e000c */
[----:B------:R-:W3:Y:S04]  /*09a0*/  @!P1 LDG.E R12, desc[UR8][R10.64+0x4] ;  /* 0x000004080a0c9981 */ /* 0x000ee8000c1e1900 */
[----:B------:R-:W3:Y:S01]  /*09b0*/  @!P1 LDG.E R9, desc[UR8][R8.64] ;  /* 0x0000000808099981 */ /* 0x000ee2000c1e1900 */
[----:B------:R-:W-:Y:S01]  /*09c0*/  IADD3 R3, PT, PT, R3, 0x2, RZ ;  /* 0x0000000203037810 */ /* 0x000fe20007ffe0ff */
[----:B--2---:R-:W-:-:S04]  /*09d0*/  @!P0 IMAD R0, R7, R5, R0 ;  /* 0x0000000507008224 */ /* 0x004fc800078e0200 */
[----:B---3--:R-:W-:-:S07]  /*09e0*/  @!P1 IMAD R0, R9, R12, R0 ;  /* 0x0000000c09009224 */ /* 0x008fce00078e0200 */
.L_x_4:
[----:B------:R-:W-:Y:S05]  /*09f0*/  BRA.U UP1, `(.L_x_0) ;  /* 0x0000000101307547 */ /* 0x000fea000b800000 */
[----:B------:R-:W-:Y:S01]  /*0a00*/  IADD3 R9, PT, PT, R4, R3, RZ ;  /* 0x0000000304097210 */ /* 0x000fe20007ffe0ff */
[----:B------:R-:W-:Y:S03]  /*0a10*/  BSSY.RECONVERGENT B0, `(.L_x_0) ;  /* 0x000000a000007945 */ /* 0x000fe60003800200 */
[----:B------:R-:W-:-:S13]  /*0a20*/  ISETP.GE.U32.AND P0, PT, R9, UR5, PT ;  /* 0x0000000509007c0c */ /* 0x000fda000bf06070 */
[----:B------:R-:W-:Y:S05]  /*0a30*/  @P0 BRA `(.L_x_5) ;  /* 0x00000000001c0947 */ /* 0x000fea0003800000 */
[----:B------:R-:W0:Y:S08]  /*0a40*/  LDC.64 R4, c[0x0][0x380] ;  /* 0x0000e000ff047b82 */ /* 0x000e300000000a00 */
[----:B------:R-:W2:Y:S01]  /*0a50*/  LDC.64 R6, c[0x0][0x390] ;  /* 0x0000e400ff067b82 */ /* 0x000ea20000000a00 */
[----:B0-----:R-:W-:-:S06]  /*0a60*/  IMAD.WIDE.U32 R4, R9, 0x4, R4 ;  /* 0x0000000409047825 */ /* 0x001fcc00078e0004 */
[----:B-1----:R-:W3:Y:S01]  /*0a70*/  LDG.E R5, desc[UR8][R4.64] ;  /* 0x0000000804057981 */ /* 0x002ee2000c1e1900 */
[----:B--2---:R-:W-:-:S06]  /*0a80*/  IMAD.WIDE.U32 R6, R3, 0x4, R6 ;  /* 0x0000000403067825 */ /* 0x004fcc00078e0006 */
[----:B------:R-:W3:Y:S02]  /*0a90*/  LDG.E R6, desc[UR8][R6.64] ;  /* 0x0000000806067981 */ /* 0x000ee4000c1e1900 */
[----:B---3--:R-:W-:-:S07]  /*0aa0*/  IMAD R0, R5, R6, R0 ;  /* 0x0000000605007224 */ /* 0x008fce00078e0200 */
.L_x_5:
[----:B-1----:R-:W-:Y:S05]  /*0ab0*/  BSYNC.RECONVERGENT B0 ;  /* 0x0000000000007941 */ /* 0x002fea0003800200 */
.L_x_0:
[----:B------:R-:W0:Y:S02]  /*0ac0*/  LDC.64 R4, c[0x0][0x388] ;  /* 0x0000e200ff047b82 */ /* 0x000e240000000a00 */
[----:B0-----:R-:W-:-:S05]  /*0ad0*/  IMAD.WIDE R2, R2, 0x4, R4 ;  /* 0x0000000402027825 */ /* 0x001fca00078e0204 */
[----:B-1----:R-:W-:Y:S01]  /*0ae0*/  STG.E desc[UR8][R2.64], R0 ;  /* 0x0000000002007986 */ /* 0x002fe2000c101908 */
[----:B------:R-:W-:Y:S05]  /*0af0*/  EXIT ;  /* 0x000000000000794d */ /* 0x000fea0003800000 */
.L_x_6:
[----:B------:R-:W-:-:S00]  /*0b00*/  BRA `(.L_x_6) ;  /* 0xfffffffc00fc7947 */ /* 0x000fc0000383ffff */
[----:B------:R-:W-:-:S00]  /*0b10*/  NOP ;  /* 0x0000000000007918 */ /* 0x000fc00000000000 */
        /* <DEDUP_REMOVED lines=14> */
.L_x_7:


//--------------------- .nv.shared.reserved.0     --------------------------
	.section	.nv.shared.reserved.0,"aw",@nobits
	.weak		__nv_reservedSMEM_offset_0_alias
	.size		__nv_reservedSMEM_offset_0_alias, 0, 64
	.other		__nv_reservedSMEM_offset_0_alias,@"STO_CUDA_RESERVED_SHARED STV_DEFAULT"
__nv_reservedSMEM_offset_0_alias:
	.zero		0
	.zero		64


//--------------------- .nv.constant0._Z6conv1dPiS_S_ii --------------------------
	.section	.nv.constant0._Z6conv1dPiS_S_ii,"a",@progbits
	.sectionflags	@""
	.align	4
.nv.constant0._Z6conv1dPiS_S_ii:
	.zero		928


//--------------------- SYMBOLS --------------------------

	.type		.nv.reservedSmem.offset0,@object
	.size		.nv.reservedSmem.offset0,0x4
